//
// Generated by NVIDIA NVVM Compiler
//
// Compiler Build ID: CL-36424714
// Cuda compilation tools, release 13.0, V13.0.88
// Based on NVVM 20.0.0
//

.version 9.0
.target sm_100
.address_size 64

	// .globl	_Z13print_detailsv
.extern .func  (.param .b32 func_retval0) vprintf
(
	.param .b64 vprintf_param_0,
	.param .b64 vprintf_param_1
)
;
.global .align 1 .b8 $str[121] = {116, 104, 114, 101, 97, 100, 73, 100, 120, 46, 120, 32, 58, 32, 37, 100, 44, 32, 116, 104, 114, 101, 97, 100, 73, 100, 120, 46, 120, 32, 58, 32, 37, 100, 44, 32, 116, 104, 114, 101, 97, 100, 73, 100, 120, 46, 122, 32, 58, 32, 37, 100, 44, 32, 98, 108, 111, 99, 107, 68, 105, 109, 46, 120, 32, 58, 32, 37, 100, 44, 32, 98, 108, 111, 99, 107, 68, 105, 109, 46, 121, 32, 58, 32, 37, 100, 44, 32, 103, 114, 105, 100, 68, 105, 109, 46, 120, 32, 58, 32, 37, 100, 44, 32, 103, 114, 105, 100, 68, 109, 105, 46, 121, 32, 58, 32, 37, 100, 32, 10};

.visible .entry _Z13print_detailsv()
{
	.local .align 8 .b8 	__local_depot0[32];
	.reg .b64 	%SP;
	.reg .b64 	%SPL;
	.reg .b32 	%r<10>;
	.reg .b64 	%rd<5>;

	mov.u64 	%SPL, __local_depot0;
	cvta.local.u64 	%SP, %SPL;
	add.u64 	%rd1, %SP, 0;
	add.u64 	%rd2, %SPL, 0;
	mov.u32 	%r1, %tid.x;
	mov.u32 	%r2, %tid.y;
	mov.u32 	%r3, %tid.z;
	mov.u32 	%r4, %ntid.x;
	mov.u32 	%r5, %ntid.y;
	mov.u32 	%r6, %nctaid.x;
	mov.u32 	%r7, %nctaid.y;
	st.local.v2.u32 	[%rd2], {%r1, %r2};
	st.local.v2.u32 	[%rd2+8], {%r3, %r4};
	st.local.v2.u32 	[%rd2+16], {%r5, %r6};
	st.local.u32 	[%rd2+24], %r7;
	mov.u64 	%rd3, $str;
	cvta.global.u64 	%rd4, %rd3;
	{ // callseq 0, 0
	.param .b64 param0;
	st.param.b64 	[param0], %rd4;
	.param .b64 param1;
	st.param.b64 	[param1], %rd1;
	.param .b32 retval0;
	call.uni (retval0), 
	vprintf, 
	(
	param0, 
	param1
	);
	ld.param.b32 	%r8, [retval0];
	} // callseq 0
	ret;

}


// ===== COMPILED SASS (sm_100) =====

	.target	sm_100

	.elftype	@"ET_EXEC"


//--------------------- .note.nv.tkinfo           --------------------------
	.section	.note.nv.tkinfo,"",@"SHT_NOTE"
	.sectionflags	@"SHF_NOTE_NV_TKINFO"
	.tkinfo
        /*0018*/ 	.word	0x00000002
        /*0030*/ 	.string	""
        /*0030*/ 	.string	"ptxas"
        /*0030*/ 	.string	"Cuda compilation tools, release 13.0, V13.0.88"
        /*0030*/ 	.string	"Build cuda_13.0.r13.0/compiler.36424714_0"
        /*0030*/ 	.string	"-arch sm_100 -m 64 "



//--------------------- .note.nv.cuinfo           --------------------------
	.section	.note.nv.cuinfo,"",@"SHT_NOTE"
	.sectionflags	@"SHF_NOTE_NV_CUINFO"
        /*0018*/ 	.short	0x0002
        /*001a*/ 	.short	0x0064
        /*001c*/ 	.short	0x0082
	.zero		2


//--------------------- .nv.info                  --------------------------
	.section	.nv.info,"",@"SHT_CUDA_INFO"
	.align	4


	//----- nvinfo : EIATTR_REGCOUNT
	.align		4
        /*0000*/ 	.byte	0x04, 0x2f
        /*0002*/ 	.short	(.L_2 - .L_1)
	.align		4
.L_1:
        /*0004*/ 	.word	index@(_Z13print_detailsv)
        /*0008*/ 	.word	0x00000018


	//----- nvinfo : EIATTR_FRAME_SIZE
	.align		4
.L_2:
        /*000c*/ 	.byte	0x04, 0x11
        /*000e*/ 	.short	(.L_4 - .L_3)
	.align		4
.L_3:
        /*0010*/ 	.word	index@(_Z13print_detailsv)
        /*0014*/ 	.word	0x00000020


	//----- nvinfo : EIATTR_MIN_STACK_SIZE
	.align		4
.L_4:
        /*0018*/ 	.byte	0x04, 0x12
        /*001a*/ 	.short	(.L_6 - .L_5)
	.align		4
.L_5:
        /*001c*/ 	.word	index@(_Z13print_detailsv)
        /*0020*/ 	.word	0x00000020
.L_6:


//--------------------- .nv.compat                --------------------------
	.section	.nv.compat,"",@"SHT_CUDA_COMPAT_INFO"
	.align	4
        /*0000*/ 	.byte	0x02, 0x09, 0x00, 0x00, 0x02, 0x02, 0x01, 0x00, 0x02, 0x05, 0x05, 0x00, 0x03, 0x07, 0x01, 0x01
        /*0010*/ 	.byte	0x02, 0x03, 0x00, 0x00, 0x02, 0x06, 0x01, 0x00, 0x04, 0x0b, 0x08, 0x00, 0x09, 0x00, 0x00, 0x00
        /*0020*/ 	.byte	0x00, 0x00, 0x00, 0x00


//--------------------- .nv.info._Z13print_detailsv --------------------------
	.section	.nv.info._Z13print_detailsv,"",@"SHT_CUDA_INFO"
	.sectionflags	@""
	.align	4


	//----- nvinfo : EIATTR_CUDA_API_VERSION
	.align		4
        /*0000*/ 	.byte	0x04, 0x37
        /*0002*/ 	.short	(.L_8 - .L_7)
.L_7:
        /*0004*/ 	.word	0x00000082


	//----- nvinfo : EIATTR_SPARSE_MMA_MASK
	.align		4
.L_8:
        /*0008*/ 	.byte	0x03, 0x50
        /*000a*/ 	.short	0x0000


	//----- nvinfo : EIATTR_MAXREG_COUNT
	.align		4
        /*000c*/ 	.byte	0x03, 0x1b
        /*000e*/ 	.short	0x00ff


	//----- nvinfo : EIATTR_EXTERNS
	.align		4
        /*0010*/ 	.byte	0x04, 0x0f
        /*0012*/ 	.short	(.L_10 - .L_9)


	//   ....[0]....
	.align		4
.L_9:
        /*0014*/ 	.word	index@(vprintf)


	//----- nvinfo : EIATTR_MERCURY_ISA_VERSION
	.align		4
.L_10:
        /*0018*/ 	.byte	0x03, 0x5f
        /*001a*/ 	.short	0x0101


	//----- nvinfo : EIATTR_VRC_CTA_INIT_COUNT
	.align		4
        /*001c*/ 	.byte	0x02, 0x4a
	.zero		1
	.zero		1


	//----- nvinfo : EIATTR_SYSCALL_OFFSETS
	.align		4
        /*0020*/ 	.byte	0x04, 0x46
        /*0022*/ 	.short	(.L_12 - .L_11)


	//   ....[0]....
.L_11:
        /*0024*/ 	.word	0x00000170


	//----- nvinfo : EIATTR_EXIT_INSTR_OFFSETS
	.align		4
.L_12:
        /*0028*/ 	.byte	0x04, 0x1c
        /*002a*/ 	.short	(.L_14 - .L_13)


	//   ....[0]....
.L_13:
        /*002c*/ 	.word	0x00000180


	//----- nvinfo : EIATTR_SW_WAR
	.align		4
.L_14:
        /*0030*/ 	.byte	0x04, 0x36
        /*0032*/ 	.short	(.L_16 - .L_15)
.L_15:
        /*0034*/ 	.word	0x00000008
.L_16:


//--------------------- .nv.callgraph             --------------------------
	.section	.nv.callgraph,"",@"SHT_CUDA_CALLGRAPH"
	.align	4
	.sectionentsize	8
	.align		4
        /*0000*/ 	.word	0x00000000
	.align		4
        /*0004*/ 	.word	0xffffffff
	.align		4
        /*0008*/ 	.word	index@(_Z13print_detailsv)
	.align		4
        /*000c*/ 	.word	index@(vprintf)
	.align		4
        /*0010*/ 	.word	0x00000000
	.align		4
        /*0014*/ 	.word	0xfffffffe
	.align		4
        /*0018*/ 	.word	0x00000000
	.align		4
        /*001c*/ 	.word	0xfffffffd
	.align		4
        /*0020*/ 	.word	0x00000000
	.align		4
        /*0024*/ 	.word	0xfffffffc


//--------------------- .nv.constant4             --------------------------
	.section	.nv.constant4,"a",@progbits
	.align	8
	.align		8
.nv.constant4:
        /*0000*/ 	.dword	vprintf
	.align		8
        /*0008*/ 	.dword	$str


//--------------------- .text._Z13print_detailsv  --------------------------
	.section	.text._Z13print_detailsv,"ax",@progbits
	.align	128
        .global         _Z13print_detailsv
        .type           _Z13print_detailsv,@function
        .size           _Z13print_detailsv,(.L_x_2 - _Z13print_detailsv)
        .other          _Z13print_detailsv,@"STO_CUDA_ENTRY STV_DEFAULT"
_Z13print_detailsv:
.text._Z13print_detailsv:
[----:B------:R-:W0:Y:S01]  /*0000*/  LDC R1, c[0x0][0x37c] ;  /* 0x0000df00ff017b82 */ /* 0x000e220000000800 */
[----:B------:R-:W1:Y:S01]  /*0010*/  S2R R8, SR_TID.X ;  /* 0x0000000000087919 */ /* 0x000e620000002100 */
[----:B------:R-:W2:Y:S06]  /*0020*/  LDCU UR5, c[0x0][0x2fc] ;  /* 0x00005f80ff0577ac */ /* 0x000eac0008000800 */
[----:B------:R-:W3:Y:S01]  /*0030*/  LDC R11, c[0x0][0x360] ;  /* 0x0000d800ff0b7b82 */ /* 0x000ee20000000800 */
[----:B0-----:R-:W-:Y:S01]  /*0040*/  VIADD R1, R1, 0xffffffe0 ;  /* 0xffffffe001017836 */ /* 0x001fe20000000000 */
[----:B------:R-:W1:Y:S01]  /*0050*/  S2R R9, SR_TID.Y ;  /* 0x0000000000097919 */ /* 0x000e620000002200 */
[----:B------:R-:W-:Y:S01]  /*0060*/  MOV R0, 0x0 ;  /* 0x0000000000007802 */ /* 0x000fe20000000f00 */
[----:B------:R-:W0:Y:S01]  /*0070*/  LDCU UR4, c[0x0][0x2f8] ;  /* 0x00005f00ff0477ac */ /* 0x000e220008000800 */
[----:B------:R-:W3:Y:S03]  /*0080*/  S2R R10, SR_TID.Z ;  /* 0x00000000000a7919 */ /* 0x000ee60000002300 */
[----:B------:R-:W4:Y:S01]  /*0090*/  LDC R12, c[0x0][0x364] ;  /* 0x0000d900ff0c7b82 */ /* 0x000f220000000800 */
[----:B------:R-:W5:Y:S07]  /*00a0*/  LDCU.64 UR6, c[0x4][0x8] ;  /* 0x01000100ff0677ac */ /* 0x000f6e0008000a00 */
[----:B------:R-:W4:Y:S01]  /*00b0*/  LDC R13, c[0x0][0x370] ;  /* 0x0000dc00ff0d7b82 */ /* 0x000f220000000800 */
[----:B0-----:R-:W-:-:S07]  /*00c0*/  IADD3 R6, P0, PT, R1, UR4, RZ ;  /* 0x0000000401067c10 */ /* 0x001fce000ff1e0ff */
[----:B------:R-:W0:Y:S01]  /*00d0*/  LDC R14, c[0x0][0x374] ;  /* 0x0000dd00ff0e7b82 */ /* 0x000e220000000800 */
[----:B-----5:R-:W-:Y:S01]  /*00e0*/  IMAD.U32 R4, RZ, RZ, UR6 ;  /* 0x00000006ff047e24 */ /* 0x020fe2000f8e00ff */
[----:B------:R-:W-:Y:S01]  /*00f0*/  MOV R5, UR7 ;  /* 0x0000000700057c02 */ /* 0x000fe20008000f00 */
[----:B--2---:R-:W-:-:S05]  /*0100*/  IMAD.X R7, RZ, RZ, UR5, P0 ;  /* 0x00000005ff077e24 */ /* 0x004fca00080e06ff */
[----:B------:R2:W5:Y:S01]  /*0110*/  LDC.64 R2, c[0x4][R0] ;  /* 0x0100000000027b82 */ /* 0x0005620000000a00 */
[----:B-1----:R2:W-:Y:S04]  /*0120*/  STL.64 [R1], R8 ;  /* 0x0000000801007387 */ /* 0x0025e80000100a00 */
[----:B---3--:R2:W-:Y:S04]  /*0130*/  STL.64 [R1+0x8], R10 ;  /* 0x0000080a01007387 */ /* 0x0085e80000100a00 */
[----:B----4-:R2:W-:Y:S04]  /*0140*/  STL.64 [R1+0x10], R12 ;  /* 0x0000100c01007387 */ /* 0x0105e80000100a00 */
[----:B0-----:R2:W-:Y:S02]  /*0150*/  STL [R1+0x18], R14 ;  /* 0x0000180e01007387 */ /* 0x0015e40000100800 */
[----:B------:R-:W-:-:S07]  /*0160*/  LEPC R20, `(.L_x_0) ;  /* 0x000000001014794e */ /* 0x000fce0000000000 */
[----:B--2--5:R-:W-:Y:S05]  /*0170*/  CALL.ABS.NOINC R2 ;  /* 0x0000000002007343 */ /* 0x024fea0003c00000 */
.L_x_0:
[----:B------:R-:W-:Y:S05]  /*0180*/  EXIT ;  /* 0x000000000000794d */ /* 0x000fea0003800000 */
.L_x_1:
[----:B------:R-:W-:-:S00]  /*0190*/  BRA `(.L_x_1) ;  /* 0xfffffffc00fc7947 */ /* 0x000fc0000383ffff */
[----:B------:R-:W-:-:S00]  /*01a0*/  NOP ;  /* 0x0000000000007918 */ /* 0x000fc00000000000 */
        /* <DEDUP_REMOVED lines=13> */
.L_x_2:


//--------------------- .nv.global.init           --------------------------
	.section	.nv.global.init,"aw",@progbits
.nv.global.init:
	.type		$str,@object
	.size		$str,(.L_0 - $str)
$str:
        /*0000*/ 	.byte	0x74, 0x68, 0x72, 0x65, 0x61, 0x64, 0x49, 0x64, 0x78, 0x2e, 0x78, 0x20, 0x3a, 0x20, 0x25, 0x64
        /*0010*/ 	.byte	0x2c, 0x20, 0x74, 0x68, 0x72, 0x65, 0x61, 0x64, 0x49, 0x64, 0x78, 0x2e, 0x78, 0x20, 0x3a, 0x20
        /*0020*/ 	.byte	0x25, 0x64, 0x2c, 0x20, 0x74, 0x68, 0x72, 0x65, 0x61, 0x64, 0x49, 0x64, 0x78, 0x2e, 0x7a, 0x20
        /*0030*/ 	.byte	0x3a, 0x20, 0x25, 0x64, 0x2c, 0x20, 0x62, 0x6c, 0x6f, 0x63, 0x6b, 0x44, 0x69, 0x6d, 0x2e, 0x78
        /*0040*/ 	.byte	0x20, 0x3a, 0x20, 0x25, 0x64, 0x2c, 0x20, 0x62, 0x6c, 0x6f, 0x63, 0x6b, 0x44, 0x69, 0x6d, 0x2e
        /*0050*/ 	.byte	0x79, 0x20, 0x3a, 0x20, 0x25, 0x64, 0x2c, 0x20, 0x67, 0x72, 0x69, 0x64, 0x44, 0x69, 0x6d, 0x2e
        /*0060*/ 	.byte	0x78, 0x20, 0x3a, 0x20, 0x25, 0x64, 0x2c, 0x20, 0x67, 0x72, 0x69, 0x64, 0x44, 0x6d, 0x69, 0x2e
        /*0070*/ 	.byte	0x79, 0x20, 0x3a, 0x20, 0x25, 0x64, 0x20, 0x0a, 0x00
.L_0:


//--------------------- .nv.shared.reserved.0     --------------------------
	.section	.nv.shared.reserved.0,"aw",@nobits
	.weak		__nv_reservedSMEM_offset_0_alias
	.size		__nv_reservedSMEM_offset_0_alias, 0, 64
	.other		__nv_reservedSMEM_offset_0_alias,@"STO_CUDA_RESERVED_SHARED STV_DEFAULT"
__nv_reservedSMEM_offset_0_alias:
	.zero		0
	.zero		64


//--------------------- .nv.constant0._Z13print_detailsv --------------------------
	.section	.nv.constant0._Z13print_detailsv,"a",@progbits
	.sectionflags	@""
	.align	4
.nv.constant0._Z13print_detailsv:
	.zero		896


//--------------------- SYMBOLS --------------------------

	.type		.nv.reservedSmem.offset0,@object
	.size		.nv.reservedSmem.offset0,0x4
	.type		vprintf,@function
